	.headerflags	@"EF_CUDA_TEXMODE_UNIFIED EF_CUDA_64BIT_ADDRESS EF_CUDA_ACCELERATORS EF_CUDA_SM90 EF_CUDA_VIRTUAL_SM(EF_CUDA_SM90)"
	.elftype	@"ET_EXEC"


//--------------------- .nv.info                  --------------------------
	.section	.nv.info,"",@"SHT_CUDA_INFO"
	.align	4


	//----- nvinfo : EIATTR_REGCOUNT
	.align		4
        /*0000*/ 	.byte	0x04, 0x2f
        /*0002*/ 	.short	(.L_3 - .L_2)
	.align		4
.L_2:
        /*0004*/ 	.word	index@(triton_poi_fused__native_batch_norm_legit_no_training_relu_2)
        /*0008*/ 	.word	0x00000012


	//----- nvinfo : EIATTR_MIN_STACK_SIZE
	.align		4
.L_3:
        /*000c*/ 	.byte	0x04, 0x12
        /*000e*/ 	.short	(.L_5 - .L_4)
	.align		4
.L_4:
        /*0010*/ 	.word	index@(triton_poi_fused__native_batch_norm_legit_no_training_relu_2)
        /*0014*/ 	.word	0x00000000


	//----- nvinfo : EIATTR_FRAME_SIZE
	.align		4
.L_5:
        /*0018*/ 	.byte	0x04, 0x11
        /*001a*/ 	.short	(.L_7 - .L_6)
	.align		4
.L_6:
        /*001c*/ 	.word	index@(triton_poi_fused__native_batch_norm_legit_no_training_relu_2)
        /*0020*/ 	.word	0x00000000


	//----- nvinfo : EIATTR_MIN_STACK_SIZE
	.align		4
.L_7:
        /*0024*/ 	.byte	0x04, 0x12
        /*0026*/ 	.short	(.L_9 - .L_8)
	.align		4
.L_8:
        /*0028*/ 	.word	index@(triton_poi_fused__native_batch_norm_legit_no_training_relu_2)
        /*002c*/ 	.word	0x00000000
.L_9:


//--------------------- .nv.info.triton_poi_fused__native_batch_norm_legit_no_training_relu_2 --------------------------
	.section	.nv.info.triton_poi_fused__native_batch_norm_legit_no_training_relu_2,"",@"SHT_CUDA_INFO"
	.sectionflags	@""
	.align	4


	//----- nvinfo : EIATTR_CUDA_API_VERSION
	.align		4
        /*0000*/ 	.byte	0x04, 0x37
        /*0002*/ 	.short	(.L_11 - .L_10)
.L_10:
        /*0004*/ 	.word	0x0000007c


	//----- nvinfo : EIATTR_KPARAM_INFO
	.align		4
.L_11:
        /*0008*/ 	.byte	0x04, 0x17
        /*000a*/ 	.short	(.L_13 - .L_12)
.L_12:
        /*000c*/ 	.word	0x00000000
        /*0010*/ 	.short	0x0006
        /*0012*/ 	.short	0x0030
        /*0014*/ 	.byte	0x00, 0xf0, 0x11, 0x00


	//----- nvinfo : EIATTR_KPARAM_INFO
	.align		4
.L_13:
        /*0018*/ 	.byte	0x04, 0x17
        /*001a*/ 	.short	(.L_15 - .L_14)
.L_14:
        /*001c*/ 	.word	0x00000000
        /*0020*/ 	.short	0x0005
        /*0022*/ 	.short	0x0028
        /*0024*/ 	.byte	0x00, 0xf4, 0x21, 0x00


	//----- nvinfo : EIATTR_KPARAM_INFO
	.align		4
.L_15:
        /*0028*/ 	.byte	0x04, 0x17
        /*002a*/ 	.short	(.L_17 - .L_16)
.L_16:
        /*002c*/ 	.word	0x00000000
        /*0030*/ 	.short	0x0004
        /*0032*/ 	.short	0x0020
        /*0034*/ 	.byte	0x00, 0xf4, 0x21, 0x00


	//----- nvinfo : EIATTR_KPARAM_INFO
	.align		4
.L_17:
        /*0038*/ 	.byte	0x04, 0x17
        /*003a*/ 	.short	(.L_19 - .L_18)
.L_18:
        /*003c*/ 	.word	0x00000000
        /*0040*/ 	.short	0x0003
        /*0042*/ 	.short	0x0018
        /*0044*/ 	.byte	0x00, 0xf4, 0x21, 0x00


	//----- nvinfo : EIATTR_KPARAM_INFO
	.align		4
.L_19:
        /*0048*/ 	.byte	0x04, 0x17
        /*004a*/ 	.short	(.L_21 - .L_20)
.L_20:
        /*004c*/ 	.word	0x00000000
        /*0050*/ 	.short	0x0002
        /*0052*/ 	.short	0x0010
        /*0054*/ 	.byte	0x00, 0xf4, 0x21, 0x00


	//----- nvinfo : EIATTR_KPARAM_INFO
	.align		4
.L_21:
        /*0058*/ 	.byte	0x04, 0x17
        /*005a*/ 	.short	(.L_23 - .L_22)
.L_22:
        /*005c*/ 	.word	0x00000000
        /*0060*/ 	.short	0x0001
        /*0062*/ 	.short	0x0008
        /*0064*/ 	.byte	0x00, 0xf4, 0x21, 0x00


	//----- nvinfo : EIATTR_KPARAM_INFO
	.align		4
.L_23:
        /*0068*/ 	.byte	0x04, 0x17
        /*006a*/ 	.short	(.L_25 - .L_24)
.L_24:
        /*006c*/ 	.word	0x00000000
        /*0070*/ 	.short	0x0000
        /*0072*/ 	.short	0x0000
        /*0074*/ 	.byte	0x00, 0xf4, 0x21, 0x00


	//----- nvinfo : EIATTR_SPARSE_MMA_MASK
	.align		4
.L_25:
        /*0078*/ 	.byte	0x03, 0x50
        /*007a*/ 	.short	0x0000


	//----- nvinfo : EIATTR_MAXREG_COUNT
	.align		4
        /*007c*/ 	.byte	0x03, 0x1b
        /*007e*/ 	.short	0x00ff


	//----- nvinfo : EIATTR_EXIT_INSTR_OFFSETS
	.align		4
        /*0080*/ 	.byte	0x04, 0x1c
        /*0082*/ 	.short	(.L_27 - .L_26)


	//   ....[0]....
.L_26:
        /*0084*/ 	.word	0x000003d0


	//----- nvinfo : EIATTR_REQNTID
	.align		4
.L_27:
        /*0088*/ 	.byte	0x04, 0x10
        /*008a*/ 	.short	(.L_29 - .L_28)
.L_28:
        /*008c*/ 	.word	0x00000100
        /*0090*/ 	.word	0x00000001
        /*0094*/ 	.word	0x00000001


	//----- nvinfo : EIATTR_CBANK_PARAM_SIZE
	.align		4
.L_29:
        /*0098*/ 	.byte	0x03, 0x19
        /*009a*/ 	.short	0x0034


	//----- nvinfo : EIATTR_PARAM_CBANK
	.align		4
        /*009c*/ 	.byte	0x04, 0x0a
        /*009e*/ 	.short	(.L_31 - .L_30)
	.align		4
.L_30:
        /*00a0*/ 	.word	index@(.nv.constant0.triton_poi_fused__native_batch_norm_legit_no_training_relu_2)
        /*00a4*/ 	.short	0x0210
        /*00a6*/ 	.short	0x0034


	//----- nvinfo : EIATTR_SW_WAR
	.align		4
.L_31:
        /*00a8*/ 	.byte	0x04, 0x36
        /*00aa*/ 	.short	(.L_33 - .L_32)
.L_32:
        /*00ac*/ 	.word	0x00000008
.L_33:


//--------------------- .nv.callgraph             --------------------------
	.section	.nv.callgraph,"",@"SHT_CUDA_CALLGRAPH"
	.align	4
	.sectionentsize	8
	.align		4
        /*0000*/ 	.word	0x00000000
	.align		4
        /*0004*/ 	.word	0xffffffff
	.align		4
        /*0008*/ 	.word	0x00000000
	.align		4
        /*000c*/ 	.word	0xfffffffe
	.align		4
        /*0010*/ 	.word	0x00000000
	.align		4
        /*0014*/ 	.word	0xfffffffd
	.align		4
        /*0018*/ 	.word	0x00000000
	.align		4
        /*001c*/ 	.word	0xfffffffc


//--------------------- .nv.constant4             --------------------------
	.section	.nv.constant4,"a",@progbits
	.align	8
	.align		8
.nv.constant4:
        /*0000*/ 	.dword	_$_str
	.align		8
        /*0008*/ 	.dword	_$_str_$_2


//--------------------- .text.triton_poi_fused__native_batch_norm_legit_no_training_relu_2 --------------------------
	.section	.text.triton_poi_fused__native_batch_norm_legit_no_training_relu_2,"ax",@progbits
	.align	128
        .global         triton_poi_fused__native_batch_norm_legit_no_training_relu_2
        .type           triton_poi_fused__native_batch_norm_legit_no_training_relu_2,@function
        .size           triton_poi_fused__native_batch_norm_legit_no_training_relu_2,(.L_x_1 - triton_poi_fused__native_batch_norm_legit_no_training_relu_2)
        .other          triton_poi_fused__native_batch_norm_legit_no_training_relu_2,@"STO_CUDA_ENTRY STV_DEFAULT"
triton_poi_fused__native_batch_norm_legit_no_training_relu_2:
.text.triton_poi_fused__native_batch_norm_legit_no_training_relu_2:
[----:B------:R-:W-:Y:S01]  /*0000*/  LDC R1, c[0x0][0x28] ;  /* 0x00000a00ff017b82 */ /* 0x000fe20000000800 */
[----:B------:R-:W1:Y:S07]  /*0010*/  S2R R0, SR_TID.X ;  /* 0x0000000000007919 */ /* 0x000e6e0000002100 */
[----:B------:R-:W2:Y:S01]  /*0020*/  LDC.64 R2, c[0x0][0x220] ;  /* 0x00008800ff027b82 */ /* 0x000ea20000000a00 */
[----:B------:R-:W-:Y:S01]  /*0030*/  ULDC.64 UR4, c[0x0][0x208] ;  /* 0x0000820000047ab9 */ /* 0x000fe20000000a00 */
[----:B------:R-:W3:Y:S06]  /*0040*/  S2R R7, SR_CTAID.X ;  /* 0x0000000000077919 */ /* 0x000eec0000002500 */
[----:B------:R-:W4:Y:S08]  /*0050*/  LDC.64 R8, c[0x0][0x228] ;  /* 0x00008a00ff087b82 */ /* 0x000f300000000a00 */
[----:B------:R-:W5:Y:S01]  /*0060*/  LDC.64 R10, c[0x0][0x230] ;  /* 0x00008c00ff0a7b82 */ /* 0x000f620000000a00 */
[----:B-1----:R-:W-:-:S02]  /*0070*/  SHF.L.U32 R0, R0, 0x1, RZ ;  /* 0x0000000100007819 */ /* 0x002fc400000006ff */
[----:B---3--:R-:W-:Y:S02]  /*0080*/  SHF.R.S32.HI R5, RZ, 0x16, R7 ;  /* 0x00000016ff057819 */ /* 0x008fe40000011407 */
[----:B------:R-:W-:Y:S02]  /*0090*/  LOP3.LUT R0, R0, 0x1fe, RZ, 0xc0, !PT ;  /* 0x000001fe00007812 */ /* 0x000fe400078ec0ff */
[----:B------:R-:W-:Y:S02]  /*00a0*/  SGXT R5, R5, 0x1 ;  /* 0x000000010505781a */ /* 0x000fe40000000200 */
[----:B------:R-:W-:Y:S02]  /*00b0*/  LEA R0, R7, R0, 0x9 ;  /* 0x0000000007007211 */ /* 0x000fe400078e48ff */
[----:B------:R-:W1:Y:S02]  /*00c0*/  LDC.64 R6, c[0x0][0x218] ;  /* 0x00008600ff067b82 */ /* 0x000e640000000a00 */
[----:B------:R-:W-:-:S04]  /*00d0*/  LEA.HI R5, R5, R0, RZ, 0x7 ;  /* 0x0000000005057211 */ /* 0x000fc800078f38ff */
[----:B------:R-:W-:-:S04]  /*00e0*/  LOP3.LUT R5, R5, 0xffffff80, RZ, 0xc0, !PT ;  /* 0xffffff8005057812 */ /* 0x000fc800078ec0ff */
[----:B------:R-:W-:Y:S02]  /*00f0*/  IADD3 R13, R0, -R5, RZ ;  /* 0x80000005000d7210 */ /* 0x000fe40007ffe0ff */
[----:B------:R-:W3:Y:S03]  /*0100*/  LDC.64 R4, c[0x0][0x210] ;  /* 0x00008400ff047b82 */ /* 0x000ee60000000a00 */
[----:B--2---:R-:W-:-:S06]  /*0110*/  IMAD.WIDE R2, R13, 0x4, R2 ;  /* 0x000000040d027825 */ /* 0x004fcc00078e0202 */
[----:B------:R-:W2:Y:S01]  /*0120*/  LDG.E.EL.64 R2, desc[UR4][R2.64] ;  /* 0x0000000402027981 */ /* 0x000ea2000c2e1b00 */
[----:B-1----:R-:W-:-:S04]  /*0130*/  IMAD.WIDE R6, R13, 0x4, R6 ;  /* 0x000000040d067825 */ /* 0x002fc800078e0206 */
[C---:B----4-:R-:W-:Y:S02]  /*0140*/  IMAD.WIDE R8, R13.reuse, 0x4, R8 ;  /* 0x000000040d087825 */ /* 0x050fe400078e0208 */
[----:B------:R-:W4:Y:S02]  /*0150*/  LDG.E.EL.64 R6, desc[UR4][R6.64] ;  /* 0x0000000406067981 */ /* 0x000f24000c2e1b00 */
[----:B-----5:R-:W-:Y:S02]  /*0160*/  IMAD.WIDE R10, R13, 0x4, R10 ;  /* 0x000000040d0a7825 */ /* 0x020fe400078e020a */
[----:B------:R-:W5:Y:S02]  /*0170*/  LDG.E.EL.64 R8, desc[UR4][R8.64] ;  /* 0x0000000408087981 */ /* 0x000f64000c2e1b00 */
[----:B---3--:R-:W-:Y:S02]  /*0180*/  IMAD.WIDE R4, R0, 0x4, R4 ;  /* 0x0000000400047825 */ /* 0x008fe400078e0204 */
[----:B------:R-:W5:Y:S04]  /*0190*/  LDG.E.EL.64 R10, desc[UR4][R10.64] ;  /* 0x000000040a0a7981 */ /* 0x000f68000c2e1b00 */
[----:B------:R-:W4:Y:S01]  /*01a0*/  LDG.E.64 R4, desc[UR4][R4.64] ;  /* 0x0000000404047981 */ /* 0x000f22000c1e1b00 */
[----:B------:R-:W-:Y:S01]  /*01b0*/  HFMA2.MMA R14, -RZ, RZ, 1.625, 0 ;  /* 0x3e800000ff0e7435 */ /* 0x000fe200000001ff */
[----:B--2---:R-:W-:Y:S01]  /*01c0*/  FADD R2, R2, 0.0010000000474974513054 ;  /* 0x3a83126f02027421 */ /* 0x004fe20000000000 */
[----:B------:R-:W-:-:S03]  /*01d0*/  FADD R3, R3, 0.0010000000474974513054 ;  /* 0x3a83126f03037421 */ /* 0x000fc60000000000 */
[----:B------:R-:W1:Y:S08]  /*01e0*/  MUFU.SQRT R12, R2 ;  /* 0x00000002000c7308 */ /* 0x000e700000002000 */
[----:B------:R2:W3:Y:S01]  /*01f0*/  MUFU.SQRT R13, R3 ;  /* 0x00000003000d7308 */ /* 0x0004e20000002000 */
[C---:B-1----:R-:W-:Y:S02]  /*0200*/  FSETP.GT.AND P0, PT, R12.reuse, 8.50705917302346158658e+37, PT ;  /* 0x7e8000000c00780b */ /* 0x042fe40003f04000 */
[----:B------:R-:W-:Y:S01]  /*0210*/  FSETP.GEU.AND P2, PT, R12, 1.175494350822287508e-38, PT ;  /* 0x008000000c00780b */ /* 0x000fe20003f4e000 */
[----:B--2---:R-:W1:Y:S01]  /*0220*/  LDC.64 R2, c[0x0][0x238] ;  /* 0x00008e00ff027b82 */ /* 0x004e620000000a00 */
[----:B---3--:R-:W-:-:S02]  /*0230*/  FSETP.GT.AND P1, PT, R13, 8.50705917302346158658e+37, PT ;  /* 0x7e8000000d00780b */ /* 0x008fc40003f24000 */
[----:B------:R-:W-:-:S07]  /*0240*/  FSETP.GEU.AND P3, PT, R13, 1.175494350822287508e-38, PT ;  /* 0x008000000d00780b */ /* 0x000fce0003f6e000 */
[----:B------:R-:W-:-:S04]  /*0250*/  @P0 FMUL R12, R12, 0.25 ;  /* 0x3e8000000c0c0820 */ /* 0x000fc80000400000 */
[----:B------:R-:W-:Y:S01]  /*0260*/  @!P2 FMUL R12, R12, 16777216 ;  /* 0x4b8000000c0ca820 */ /* 0x000fe20000400000 */
[----:B------:R-:W-:-:S04]  /*0270*/  @P1 FMUL R13, R13, 0.25 ;  /* 0x3e8000000d0d1820 */ /* 0x000fc80000400000 */
[----:B------:R-:W-:Y:S01]  /*0280*/  @!P3 FMUL R13, R13, 16777216 ;  /* 0x4b8000000d0db820 */ /* 0x000fe20000400000 */
[----:B------:R-:W2:Y:S01]  /*0290*/  MUFU.RCP R12, R12 ;  /* 0x0000000c000c7308 */ /* 0x000ea20000001000 */
[----:B------:R-:W-:-:S07]  /*02a0*/  FSEL R15, R14, 1, P0 ;  /* 0x3f8000000e0f7808 */ /* 0x000fce0000000000 */
[----:B------:R-:W3:Y:S01]  /*02b0*/  MUFU.RCP R13, R13 ;  /* 0x0000000d000d7308 */ /* 0x000ee20000001000 */
[----:B------:R-:W-:Y:S01]  /*02c0*/  FSEL R14, R14, 1, P1 ;  /* 0x3f8000000e0e7808 */ /* 0x000fe20000800000 */
[----:B------:R-:W-:-:S04]  /*02d0*/  @!P2 FMUL R15, R15, 16777216 ;  /* 0x4b8000000f0fa820 */ /* 0x000fc80000400000 */
[----:B------:R-:W-:Y:S01]  /*02e0*/  @!P3 FMUL R14, R14, 16777216 ;  /* 0x4b8000000e0eb820 */ /* 0x000fe20000400000 */
[----:B----4-:R-:W-:Y:S01]  /*02f0*/  FADD R5, R5, -R7 ;  /* 0x8000000705057221 */ /* 0x010fe20000000000 */
[----:B------:R-:W-:Y:S01]  /*0300*/  FADD R4, R4, -R6 ;  /* 0x8000000604047221 */ /* 0x000fe20000000000 */
[----:B--2---:R-:W-:Y:S01]  /*0310*/  FMUL R15, R12, R15 ;  /* 0x0000000f0c0f7220 */ /* 0x004fe20000400000 */
[----:B---3--:R-:W-:-:S03]  /*0320*/  FMUL R14, R13, R14 ;  /* 0x0000000e0d0e7220 */ /* 0x008fc60000400000 */
[----:B------:R-:W-:Y:S01]  /*0330*/  FMUL R15, R4, R15 ;  /* 0x0000000f040f7220 */ /* 0x000fe20000400000 */
[----:B------:R-:W-:-:S03]  /*0340*/  FMUL R14, R5, R14 ;  /* 0x0000000e050e7220 */ /* 0x000fc60000400000 */
[----:B-----5:R-:W-:Y:S01]  /*0350*/  FFMA R8, R8, R15, R10 ;  /* 0x0000000f08087223 */ /* 0x020fe2000000000a */
[----:B------:R-:W-:-:S04]  /*0360*/  FFMA R9, R9, R14, R11 ;  /* 0x0000000e09097223 */ /* 0x000fc8000000000b */
[----:B------:R-:W-:Y:S02]  /*0370*/  FSETP.GEU.AND P0, PT, R8, RZ, PT ;  /* 0x000000ff0800720b */ /* 0x000fe40003f0e000 */
[C---:B------:R-:W-:Y:S01]  /*0380*/  FSETP.GEU.AND P1, PT, R9.reuse, RZ, PT ;  /* 0x000000ff0900720b */ /* 0x040fe20003f2e000 */
[----:B-1----:R-:W-:Y:S01]  /*0390*/  IMAD.WIDE R2, R0, 0x4, R2 ;  /* 0x0000000400027825 */ /* 0x002fe200078e0202 */
[----:B------:R-:W-:Y:S02]  /*03a0*/  FSEL R8, R8, RZ, P0 ;  /* 0x000000ff08087208 */ /* 0x000fe40000000000 */
[----:B------:R-:W-:-:S05]  /*03b0*/  FSEL R9, R9, RZ, P1 ;  /* 0x000000ff09097208 */ /* 0x000fca0000800000 */
[----:B------:R-:W-:Y:S01]  /*03c0*/  STG.E.64 desc[UR4][R2.64], R8 ;  /* 0x0000000802007986 */ /* 0x000fe2000c101b04 */
[----:B------:R-:W-:Y:S05]  /*03d0*/  EXIT ;  /* 0x000000000000794d */ /* 0x000fea0003800000 */
.L_x_0:
[----:B------:R-:W-:-:S00]  /*03e0*/  BRA `(.L_x_0) ;  /* 0xfffffffc00fc7947 */ /* 0x000fc0000383ffff */
[----:B------:R-:W-:-:S00]  /*03f0*/  NOP ;  /* 0x0000000000007918 */ /* 0x000fc00000000000 */
        /* <DEDUP_REMOVED lines=8> */
.L_x_1:


//--------------------- .nv.global.init           --------------------------
	.section	.nv.global.init,"aw",@progbits
.nv.global.init:
	.type		_$_str,@object
	.size		_$_str,(_$_str_$_2 - _$_str)
_$_str:
        /*0000*/ 	.byte	0x5f, 0x5f, 0x43, 0x55, 0x44, 0x41, 0x5f, 0x46, 0x54, 0x5a, 0x00
	.type		_$_str_$_2,@object
	.size		_$_str_$_2,(.L_1 - _$_str_$_2)
_$_str_$_2:
        /*000b*/ 	.byte	0x5f, 0x5f, 0x43, 0x55, 0x44, 0x41, 0x5f, 0x50, 0x52, 0x45, 0x43, 0x5f, 0x53, 0x51, 0x52, 0x54
        /*001b*/ 	.byte	0x00
.L_1:


//--------------------- .nv.constant0.triton_poi_fused__native_batch_norm_legit_no_training_relu_2 --------------------------
	.section	.nv.constant0.triton_poi_fused__native_batch_norm_legit_no_training_relu_2,"a",@progbits
	.sectionflags	@""
	.align	4
.nv.constant0.triton_poi_fused__native_batch_norm_legit_no_training_relu_2:
	.zero		580
